//
// Generated by NVIDIA NVVM Compiler
//
// Compiler Build ID: CL-36424714
// Cuda compilation tools, release 13.0, V13.0.88
// Based on NVVM 20.0.0
//

.version 9.0
.target sm_100
.address_size 64

	// .globl	_Z8uni_funcPiiS_
// _ZZ8uni_funcPiiS_E2ns has been demoted

.visible .entry _Z8uni_funcPiiS_(
	.param .u64 .ptr .align 1 _Z8uni_funcPiiS__param_0,
	.param .u32 _Z8uni_funcPiiS__param_1,
	.param .u64 .ptr .align 1 _Z8uni_funcPiiS__param_2
)
{
	.reg .pred 	%p<24>;
	.reg .b32 	%r<52>;
	.reg .b64 	%rd<17>;
	// demoted variable
	.shared .align 4 .b8 _ZZ8uni_funcPiiS_E2ns[4096];
	ld.param.u64 	%rd2, [_Z8uni_funcPiiS__param_0];
	ld.param.u32 	%r10, [_Z8uni_funcPiiS__param_1];
	ld.param.u64 	%rd3, [_Z8uni_funcPiiS__param_2];
	cvta.to.global.u64 	%rd1, %rd3;
	mov.u32 	%r11, %ctaid.x;
	mov.u32 	%r12, %ntid.x;
	mov.u32 	%r13, %tid.x;
	mad.lo.s32 	%r1, %r11, %r12, %r13;
	setp.gt.s32 	%p1, %r1, -1;
	setp.lt.s32 	%p2, %r1, %r10;
	and.pred  	%p3, %p1, %p2;
	add.s32 	%r2, %r10, -1;
	mul.lo.s32 	%r14, %r2, %r10;
	setp.ge.s32 	%p4, %r1, %r14;
	mul.lo.s32 	%r15, %r10, %r10;
	setp.lt.s32 	%p5, %r1, %r15;
	and.pred  	%p6, %p4, %p5;
	or.pred  	%p7, %p3, %p6;
	not.pred 	%p8, %p7;
	@%p8 bra 	$L__BB0_2;
	mul.wide.s32 	%rd15, %r1, 4;
	add.s64 	%rd16, %rd1, %rd15;
	mov.b32 	%r50, 0;
	st.global.u32 	[%rd16], %r50;
	bra.uni 	$L__BB0_10;
$L__BB0_2:
	rem.s32 	%r16, %r1, %r10;
	setp.ne.s32 	%p9, %r16, %r2;
	cvta.to.global.u64 	%rd4, %rd2;
	setp.ne.s32 	%p10, %r16, 0;
	mul.wide.s32 	%rd5, %r1, 4;
	add.s64 	%rd6, %rd4, %rd5;
	ld.global.u32 	%r17, [%rd6];
	shl.b32 	%r18, %r1, 2;
	mov.u32 	%r19, _ZZ8uni_funcPiiS_E2ns;
	add.s32 	%r3, %r19, %r18;
	st.shared.u32 	[%r3], %r17;
	sub.s32 	%r20, %r1, %r10;
	mul.wide.s32 	%rd7, %r20, 4;
	add.s64 	%rd8, %rd4, %rd7;
	ld.global.u32 	%r21, [%rd8];
	shl.b32 	%r22, %r20, 2;
	add.s32 	%r4, %r19, %r22;
	st.shared.u32 	[%r4], %r21;
	mul.wide.s32 	%rd9, %r10, 4;
	add.s64 	%rd10, %rd6, %rd9;
	ld.global.u32 	%r23, [%rd10];
	shl.b32 	%r24, %r10, 2;
	add.s32 	%r5, %r3, %r24;
	st.shared.u32 	[%r5], %r23;
	bar.sync 	0;
	and.pred  	%p11, %p9, %p10;
	@%p11 bra 	$L__BB0_4;
	add.s64 	%rd14, %rd1, %rd5;
	mov.b32 	%r49, 0;
	st.global.u32 	[%rd14], %r49;
	bra.uni 	$L__BB0_10;
$L__BB0_4:
	ld.shared.u32 	%r26, [%r4+-4];
	ld.shared.u32 	%r27, [%r4];
	ld.shared.u32 	%r28, [%r4+4];
	ld.shared.u32 	%r29, [%r3+-4];
	ld.shared.u32 	%r6, [%r3];
	ld.shared.u32 	%r30, [%r3+4];
	ld.shared.u32 	%r31, [%r5+-4];
	ld.shared.u32 	%r32, [%r5];
	ld.shared.u32 	%r33, [%r5+4];
	setp.eq.s32 	%p12, %r26, -1;
	selp.b32 	%r34, 0, %r26, %p12;
	setp.eq.s32 	%p13, %r27, -1;
	selp.b32 	%r35, 0, %r27, %p13;
	add.s32 	%r36, %r34, %r35;
	setp.eq.s32 	%p14, %r28, -1;
	selp.b32 	%r37, 0, %r28, %p14;
	add.s32 	%r38, %r36, %r37;
	setp.eq.s32 	%p15, %r29, -1;
	selp.b32 	%r39, 0, %r29, %p15;
	add.s32 	%r40, %r38, %r39;
	setp.eq.s32 	%p16, %r30, -1;
	selp.b32 	%r41, 0, %r30, %p16;
	add.s32 	%r42, %r40, %r41;
	setp.eq.s32 	%p17, %r31, -1;
	selp.b32 	%r43, 0, %r31, %p17;
	add.s32 	%r44, %r42, %r43;
	setp.eq.s32 	%p18, %r32, -1;
	selp.b32 	%r45, 0, %r32, %p18;
	add.s32 	%r46, %r44, %r45;
	setp.eq.s32 	%p19, %r33, -1;
	selp.b32 	%r47, 0, %r33, %p19;
	add.s32 	%r7, %r46, %r47;
	mov.b32 	%r51, 0;
	setp.eq.s32 	%p20, %r6, -1;
	@%p20 bra 	$L__BB0_9;
	setp.eq.s32 	%p21, %r6, 1;
	@%p21 bra 	$L__BB0_8;
	setp.ne.s32 	%p22, %r6, 0;
	mov.u32 	%r51, %r6;
	@%p22 bra 	$L__BB0_9;
	setp.eq.s32 	%p23, %r7, 2;
	selp.u32 	%r51, 1, 0, %p23;
	bra.uni 	$L__BB0_9;
$L__BB0_8:
	mov.b32 	%r51, -1;
$L__BB0_9:
	add.s64 	%rd12, %rd1, %rd5;
	st.global.u32 	[%rd12], %r51;
$L__BB0_10:
	ret;

}


// ===== COMPILED SASS (sm_100) =====

	.target	sm_100

	.elftype	@"ET_EXEC"


//--------------------- .note.nv.tkinfo           --------------------------
	.section	.note.nv.tkinfo,"",@"SHT_NOTE"
	.sectionflags	@"SHF_NOTE_NV_TKINFO"
	.tkinfo
        /*0018*/ 	.word	0x00000002
        /*0030*/ 	.string	""
        /*0030*/ 	.string	"ptxas"
        /*0030*/ 	.string	"Cuda compilation tools, release 13.0, V13.0.88"
        /*0030*/ 	.string	"Build cuda_13.0.r13.0/compiler.36424714_0"
        /*0030*/ 	.string	"-arch sm_100 -m 64 "



//--------------------- .note.nv.cuinfo           --------------------------
	.section	.note.nv.cuinfo,"",@"SHT_NOTE"
	.sectionflags	@"SHF_NOTE_NV_CUINFO"
        /*0018*/ 	.short	0x0002
        /*001a*/ 	.short	0x0064
        /*001c*/ 	.short	0x0082
	.zero		2


//--------------------- .nv.info                  --------------------------
	.section	.nv.info,"",@"SHT_CUDA_INFO"
	.align	4


	//----- nvinfo : EIATTR_REGCOUNT
	.align		4
        /*0000*/ 	.byte	0x04, 0x2f
        /*0002*/ 	.short	(.L_1 - .L_0)
	.align		4
.L_0:
        /*0004*/ 	.word	index@(_Z8uni_funcPiiS_)
        /*0008*/ 	.word	0x00000014


	//----- nvinfo : EIATTR_FRAME_SIZE
	.align		4
.L_1:
        /*000c*/ 	.byte	0x04, 0x11
        /*000e*/ 	.short	(.L_3 - .L_2)
	.align		4
.L_2:
        /*0010*/ 	.word	index@(_Z8uni_funcPiiS_)
        /*0014*/ 	.word	0x00000000


	//----- nvinfo : EIATTR_MIN_STACK_SIZE
	.align		4
.L_3:
        /*0018*/ 	.byte	0x04, 0x12
        /*001a*/ 	.short	(.L_5 - .L_4)
	.align		4
.L_4:
        /*001c*/ 	.word	index@(_Z8uni_funcPiiS_)
        /*0020*/ 	.word	0x00000000
.L_5:


//--------------------- .nv.compat                --------------------------
	.section	.nv.compat,"",@"SHT_CUDA_COMPAT_INFO"
	.align	4
        /*0000*/ 	.byte	0x02, 0x09, 0x00, 0x00, 0x02, 0x02, 0x01, 0x00, 0x02, 0x05, 0x05, 0x00, 0x03, 0x07, 0x01, 0x01
        /*0010*/ 	.byte	0x02, 0x03, 0x00, 0x00, 0x02, 0x06, 0x01, 0x00, 0x04, 0x0b, 0x08, 0x00, 0x09, 0x00, 0x00, 0x00
        /*0020*/ 	.byte	0x00, 0x00, 0x00, 0x00


//--------------------- .nv.info._Z8uni_funcPiiS_ --------------------------
	.section	.nv.info._Z8uni_funcPiiS_,"",@"SHT_CUDA_INFO"
	.sectionflags	@""
	.align	4


	//----- nvinfo : EIATTR_CUDA_API_VERSION
	.align		4
        /*0000*/ 	.byte	0x04, 0x37
        /*0002*/ 	.short	(.L_7 - .L_6)
.L_6:
        /*0004*/ 	.word	0x00000082


	//----- nvinfo : EIATTR_KPARAM_INFO
	.align		4
.L_7:
        /*0008*/ 	.byte	0x04, 0x17
        /*000a*/ 	.short	(.L_9 - .L_8)
.L_8:
        /*000c*/ 	.word	0x00000000
        /*0010*/ 	.short	0x0002
        /*0012*/ 	.short	0x0010
        /*0014*/ 	.byte	0x00, 0xf5, 0x21, 0x00


	//----- nvinfo : EIATTR_KPARAM_INFO
	.align		4
.L_9:
        /*0018*/ 	.byte	0x04, 0x17
        /*001a*/ 	.short	(.L_11 - .L_10)
.L_10:
        /*001c*/ 	.word	0x00000000
        /*0020*/ 	.short	0x0001
        /*0022*/ 	.short	0x0008
        /*0024*/ 	.byte	0x00, 0xf0, 0x11, 0x00


	//----- nvinfo : EIATTR_KPARAM_INFO
	.align		4
.L_11:
        /*0028*/ 	.byte	0x04, 0x17
        /*002a*/ 	.short	(.L_13 - .L_12)
.L_12:
        /*002c*/ 	.word	0x00000000
        /*0030*/ 	.short	0x0000
        /*0032*/ 	.short	0x0000
        /*0034*/ 	.byte	0x00, 0xf5, 0x21, 0x00


	//----- nvinfo : EIATTR_SPARSE_MMA_MASK
	.align		4
.L_13:
        /*0038*/ 	.byte	0x03, 0x50
        /*003a*/ 	.short	0x0000


	//----- nvinfo : EIATTR_MAXREG_COUNT
	.align		4
        /*003c*/ 	.byte	0x03, 0x1b
        /*003e*/ 	.short	0x00ff


	//----- nvinfo : EIATTR_NUM_BARRIERS
	.align		4
        /*0040*/ 	.byte	0x02, 0x4c
        /*0042*/ 	.byte	0x01
	.zero		1


	//----- nvinfo : EIATTR_MERCURY_ISA_VERSION
	.align		4
        /*0044*/ 	.byte	0x03, 0x5f
        /*0046*/ 	.short	0x0101


	//----- nvinfo : EIATTR_VRC_CTA_INIT_COUNT
	.align		4
        /*0048*/ 	.byte	0x02, 0x4a
	.zero		1
	.zero		1


	//----- nvinfo : EIATTR_EXIT_INSTR_OFFSETS
	.align		4
        /*004c*/ 	.byte	0x04, 0x1c
        /*004e*/ 	.short	(.L_15 - .L_14)


	//   ....[0]....
.L_14:
        /*0050*/ 	.word	0x00000120


	//   ....[1]....
        /*0054*/ 	.word	0x00000400


	//   ....[2]....
        /*0058*/ 	.word	0x000006f0


	//----- nvinfo : EIATTR_CRS_STACK_SIZE
	.align		4
.L_15:
        /*005c*/ 	.byte	0x04, 0x1e
        /*005e*/ 	.short	(.L_17 - .L_16)
.L_16:
        /*0060*/ 	.word	0x00000000


	//----- nvinfo : EIATTR_CBANK_PARAM_SIZE
	.align		4
.L_17:
        /*0064*/ 	.byte	0x03, 0x19
        /*0066*/ 	.short	0x0018


	//----- nvinfo : EIATTR_PARAM_CBANK
	.align		4
        /*0068*/ 	.byte	0x04, 0x0a
        /*006a*/ 	.short	(.L_19 - .L_18)
	.align		4
.L_18:
        /*006c*/ 	.word	index@(.nv.constant0._Z8uni_funcPiiS_)
        /*0070*/ 	.short	0x0380
        /*0072*/ 	.short	0x0018


	//----- nvinfo : EIATTR_SW_WAR
	.align		4
.L_19:
        /*0074*/ 	.byte	0x04, 0x36
        /*0076*/ 	.short	(.L_21 - .L_20)
.L_20:
        /*0078*/ 	.word	0x00000008
.L_21:


//--------------------- .nv.callgraph             --------------------------
	.section	.nv.callgraph,"",@"SHT_CUDA_CALLGRAPH"
	.align	4
	.sectionentsize	8
	.align		4
        /*0000*/ 	.word	0x00000000
	.align		4
        /*0004*/ 	.word	0xffffffff
	.align		4
        /*0008*/ 	.word	0x00000000
	.align		4
        /*000c*/ 	.word	0xfffffffe
	.align		4
        /*0010*/ 	.word	0x00000000
	.align		4
        /*0014*/ 	.word	0xfffffffd
	.align		4
        /*0018*/ 	.word	0x00000000
	.align		4
        /*001c*/ 	.word	0xfffffffc


//--------------------- .text._Z8uni_funcPiiS_    --------------------------
	.section	.text._Z8uni_funcPiiS_,"ax",@progbits
	.align	128
        .global         _Z8uni_funcPiiS_
        .type           _Z8uni_funcPiiS_,@function
        .size           _Z8uni_funcPiiS_,(.L_x_4 - _Z8uni_funcPiiS_)
        .other          _Z8uni_funcPiiS_,@"STO_CUDA_ENTRY STV_DEFAULT"
_Z8uni_funcPiiS_:
.text._Z8uni_funcPiiS_:
[----:B------:R-:W-:Y:S01]  /*0000*/  LDC R1, c[0x0][0x37c] ;  /* 0x0000df00ff017b82 */ /* 0x000fe20000000800 */
[----:B------:R-:W0:Y:S07]  /*0010*/  S2R R5, SR_TID.X ;  /* 0x0000000000057919 */ /* 0x000e2e0000002100 */
[----:B------:R-:W0:Y:S01]  /*0020*/  S2UR UR4, SR_CTAID.X ;  /* 0x00000000000479c3 */ /* 0x000e220000002500 */
[----:B------:R-:W1:Y:S07]  /*0030*/  LDCU.64 UR6, c[0x0][0x358] ;  /* 0x00006b00ff0677ac */ /* 0x000e6e0008000a00 */
[----:B------:R-:W0:Y:S08]  /*0040*/  LDC R0, c[0x0][0x360] ;  /* 0x0000d800ff007b82 */ /* 0x000e300000000800 */
[----:B------:R-:W2:Y:S01]  /*0050*/  LDC R3, c[0x0][0x388] ;  /* 0x0000e200ff037b82 */ /* 0x000ea20000000800 */
[----:B0-----:R-:W-:-:S02]  /*0060*/  IMAD R0, R0, UR4, R5 ;  /* 0x0000000400007c24 */ /* 0x001fc4000f8e0205 */
[----:B--2---:R-:W-:-:S03]  /*0070*/  VIADD R2, R3, 0xffffffff ;  /* 0xffffffff03027836 */ /* 0x004fc60000000000 */
[-C--:B------:R-:W-:Y:S01]  /*0080*/  ISETP.GE.AND P0, PT, R0, R3.reuse, PT ;  /* 0x000000030000720c */ /* 0x080fe20003f06270 */
[-C--:B------:R-:W-:Y:S02]  /*0090*/  IMAD R7, R3, R3.reuse, RZ ;  /* 0x0000000303077224 */ /* 0x080fe400078e02ff */
[----:B------:R-:W-:Y:S01]  /*00a0*/  IMAD R5, R2, R3, RZ ;  /* 0x0000000302057224 */ /* 0x000fe200078e02ff */
[C---:B------:R-:W-:Y:S02]  /*00b0*/  ISETP.GT.AND P0, PT, R0.reuse, -0x1, !P0 ;  /* 0xffffffff0000780c */ /* 0x040fe40004704270 */
[----:B------:R-:W-:-:S04]  /*00c0*/  ISETP.GE.AND P1, PT, R0, R7, PT ;  /* 0x000000070000720c */ /* 0x000fc80003f26270 */
[----:B------:R-:W-:-:S04]  /*00d0*/  ISETP.GE.AND P1, PT, R0, R5, !P1 ;  /* 0x000000050000720c */ /* 0x000fc80004f26270 */
[----:B------:R-:W-:-:S13]  /*00e0*/  PLOP3.LUT P0, PT, P0, P1, PT, 0xf8, 0x8f ;  /* 0x00000000008f781c */ /* 0x000fda0000703f70 */
[----:B------:R-:W0:Y:S02]  /*00f0*/  @P0 LDC.64 R4, c[0x0][0x390] ;  /* 0x0000e400ff040b82 */ /* 0x000e240000000a00 */
[----:B0-----:R-:W-:-:S05]  /*0100*/  @P0 IMAD.WIDE R4, R0, 0x4, R4 ;  /* 0x0000000400040825 */ /* 0x001fca00078e0204 */
[----:B-1----:R0:W-:Y:S01]  /*0110*/  @P0 STG.E desc[UR6][R4.64], RZ ;  /* 0x000000ff04000986 */ /* 0x0021e2000c101906 */
[----:B------:R-:W-:Y:S05]  /*0120*/  @P0 EXIT ;  /* 0x000000000000094d */ /* 0x000fea0003800000 */
[----:B------:R-:W1:Y:S01]  /*0130*/  LDC.64 R10, c[0x0][0x380] ;  /* 0x0000e000ff0a7b82 */ /* 0x000e620000000a00 */
[C---:B0-----:R-:W-:Y:S02]  /*0140*/  IMAD.IADD R4, R0.reuse, 0x1, -R3 ;  /* 0x0000000100047824 */ /* 0x041fe400078e0a03 */
[----:B-1----:R-:W-:-:S04]  /*0150*/  IMAD.WIDE R8, R0, 0x4, R10 ;  /* 0x0000000400087825 */ /* 0x002fc800078e020a */
[----:B------:R-:W-:Y:S01]  /*0160*/  IMAD.WIDE R10, R4, 0x4, R10 ;  /* 0x00000004040a7825 */ /* 0x000fe200078e020a */
[----:B------:R-:W2:Y:S03]  /*0170*/  LDG.E R5, desc[UR6][R8.64] ;  /* 0x0000000608057981 */ /* 0x000ea6000c1e1900 */
[----:B------:R-:W-:Y:S01]  /*0180*/  IMAD.WIDE R12, R3, 0x4, R8 ;  /* 0x00000004030c7825 */ /* 0x000fe200078e0208 */
[----:B------:R0:W3:Y:S04]  /*0190*/  LDG.E R6, desc[UR6][R10.64] ;  /* 0x000000060a067981 */ /* 0x0000e8000c1e1900 */
[----:B------:R-:W4:Y:S01]  /*01a0*/  LDG.E R7, desc[UR6][R12.64] ;  /* 0x000000060c077981 */ /* 0x000f22000c1e1900 */
[----:B------:R-:W-:Y:S01]  /*01b0*/  IABS R17, R3 ;  /* 0x0000000300117213 */ /* 0x000fe20000000000 */
[----:B------:R-:W1:Y:S01]  /*01c0*/  S2UR UR5, SR_CgaCtaId ;  /* 0x00000000000579c3 */ /* 0x000e620000008800 */
[----:B------:R-:W-:Y:S01]  /*01d0*/  ISETP.GE.AND P2, PT, R0, RZ, PT ;  /* 0x000000ff0000720c */ /* 0x000fe20003f46270 */
[----:B------:R-:W-:Y:S01]  /*01e0*/  UMOV UR4, 0x400 ;  /* 0x0000040000047882 */ /* 0x000fe20000000000 */
[----:B------:R-:W5:Y:S01]  /*01f0*/  I2F.RP R16, R17 ;  /* 0x0000001100107306 */ /* 0x000f620000209400 */
[----:B------:R-:W-:Y:S07]  /*0200*/  WARPSYNC.ALL ;  /* 0x0000000000007948 */ /* 0x000fee0003800000 */
[----:B-----5:R-:W5:Y:S01]  /*0210*/  MUFU.RCP R16, R16 ;  /* 0x0000001000107308 */ /* 0x020f620000001000 */
[----:B-1----:R-:W-:-:S06]  /*0220*/  ULEA UR4, UR5, UR4, 0x18 ;  /* 0x0000000405047291 */ /* 0x002fcc000f8ec0ff */
[----:B0-----:R-:W-:Y:S01]  /*0230*/  LEA R11, R4, UR4, 0x2 ;  /* 0x00000004040b7c11 */ /* 0x001fe2000f8e10ff */
[----:B-----5:R-:W-:-:S04]  /*0240*/  VIADD R14, R16, 0xffffffe ;  /* 0x0ffffffe100e7836 */ /* 0x020fc80000000000 */
[----:B------:R0:W1:Y:S02]  /*0250*/  F2I.FTZ.U32.TRUNC.NTZ R15, R14 ;  /* 0x0000000e000f7305 */ /* 0x000064000021f000 */
[----:B0-----:R-:W-:Y:S02]  /*0260*/  IMAD.MOV.U32 R14, RZ, RZ, RZ ;  /* 0x000000ffff0e7224 */ /* 0x001fe400078e00ff */
[----:B-1----:R-:W-:-:S04]  /*0270*/  IMAD.MOV R8, RZ, RZ, -R15 ;  /* 0x000000ffff087224 */ /* 0x002fc800078e0a0f */
[----:B------:R-:W-:Y:S01]  /*0280*/  IMAD R9, R8, R17, RZ ;  /* 0x0000001108097224 */ /* 0x000fe200078e02ff */
[----:B------:R-:W-:-:S03]  /*0290*/  IABS R8, R0 ;  /* 0x0000000000087213 */ /* 0x000fc60000000000 */
[----:B------:R-:W-:-:S06]  /*02a0*/  IMAD.HI.U32 R15, R15, R9, R14 ;  /* 0x000000090f0f7227 */ /* 0x000fcc00078e000e */
[----:B------:R-:W-:-:S04]  /*02b0*/  IMAD.HI.U32 R15, R15, R8, RZ ;  /* 0x000000080f0f7227 */ /* 0x000fc800078e00ff */
[----:B------:R-:W-:-:S04]  /*02c0*/  IMAD.MOV R15, RZ, RZ, -R15 ;  /* 0x000000ffff0f7224 */ /* 0x000fc800078e0a0f */
[----:B------:R-:W-:-:S05]  /*02d0*/  IMAD R8, R17, R15, R8 ;  /* 0x0000000f11087224 */ /* 0x000fca00078e0208 */
[----:B------:R-:W-:-:S13]  /*02e0*/  ISETP.GT.U32.AND P0, PT, R17, R8, PT ;  /* 0x000000081100720c */ /* 0x000fda0003f04070 */
[----:B------:R-:W-:Y:S01]  /*02f0*/  @!P0 IMAD.IADD R8, R8, 0x1, -R17 ;  /* 0x0000000108088824 */ /* 0x000fe200078e0a11 */
[----:B------:R-:W-:-:S04]  /*0300*/  ISETP.NE.AND P0, PT, R3, RZ, PT ;  /* 0x000000ff0300720c */ /* 0x000fc80003f05270 */
[----:B------:R-:W-:-:S13]  /*0310*/  ISETP.GT.U32.AND P1, PT, R17, R8, PT ;  /* 0x000000081100720c */ /* 0x000fda0003f24070 */
[----:B------:R-:W-:-:S04]  /*0320*/  @!P1 IMAD.IADD R8, R8, 0x1, -R17 ;  /* 0x0000000108089824 */ /* 0x000fc800078e0a11 */
[----:B------:R-:W-:Y:S01]  /*0330*/  @!P2 IMAD.MOV R8, RZ, RZ, -R8 ;  /* 0x000000ffff08a224 */ /* 0x000fe200078e0a08 */
[----:B------:R-:W-:-:S04]  /*0340*/  @!P0 LOP3.LUT R8, RZ, R3, RZ, 0x33, !PT ;  /* 0x00000003ff088212 */ /* 0x000fc800078e33ff */
[----:B------:R-:W-:-:S04]  /*0350*/  ISETP.NE.AND P0, PT, R8, RZ, PT ;  /* 0x000000ff0800720c */ /* 0x000fc80003f05270 */
[----:B------:R-:W-:Y:S02]  /*0360*/  ISETP.NE.AND P0, PT, R8, R2, P0 ;  /* 0x000000020800720c */ /* 0x000fe40000705270 */
[----:B------:R-:W-:-:S05]  /*0370*/  LEA R2, R0, UR4, 0x2 ;  /* 0x0000000400027c11 */ /* 0x000fca000f8e10ff */
[----:B------:R-:W-:-:S06]  /*0380*/  IMAD R4, R3, 0x4, R2 ;  /* 0x0000000403047824 */ /* 0x000fcc00078e0202 */
[----:B------:R-:W0:Y:S02]  /*0390*/  @!P0 LDC.64 R8, c[0x0][0x390] ;  /* 0x0000e400ff088b82 */ /* 0x000e240000000a00 */
[----:B0-----:R-:W-:Y:S01]  /*03a0*/  @!P0 IMAD.WIDE R8, R0, 0x4, R8 ;  /* 0x0000000400088825 */ /* 0x001fe200078e0208 */
[----:B--2---:R0:W-:Y:S04]  /*03b0*/  STS [R2], R5 ;  /* 0x0000000502007388 */ /* 0x0041e80000000800 */
[----:B---3--:R0:W-:Y:S04]  /*03c0*/  STS [R11], R6 ;  /* 0x000000060b007388 */ /* 0x0081e80000000800 */
[----:B----4-:R0:W-:Y:S01]  /*03d0*/  STS [R4], R7 ;  /* 0x0000000704007388 */ /* 0x0101e20000000800 */
[----:B------:R-:W-:Y:S06]  /*03e0*/  BAR.SYNC.DEFER_BLOCKING 0x0 ;  /* 0x0000000000007b1d */ /* 0x000fec0000010000 */
[----:B------:R0:W-:Y:S01]  /*03f0*/  @!P0 STG.E desc[UR6][R8.64], RZ ;  /* 0x000000ff08008986 */ /* 0x0001e2000c101906 */
[----:B------:R-:W-:Y:S05]  /*0400*/  @!P0 EXIT ;  /* 0x000000000000894d */ /* 0x000fea0003800000 */
[----:B0-----:R-:W0:Y:S01]  /*0410*/  LDS R5, [R11] ;  /* 0x000000000b057984 */ /* 0x001e220000000800 */
[----:B------:R-:W-:Y:S03]  /*0420*/  BSSY.RECONVERGENT B0, `(.L_x_0) ;  /* 0x0000029000007945 */ /* 0x000fe60003800200 */
[----:B------:R-:W1:Y:S04]  /*0430*/  LDS R9, [R2+0x4] ;  /* 0x0000040002097984 */ /* 0x000e680000000800 */
[----:B------:R-:W2:Y:S04]  /*0440*/  LDS R3, [R11+-0x4] ;  /* 0xfffffc000b037984 */ /* 0x000ea80000000800 */
[----:B------:R-:W3:Y:S04]  /*0450*/  LDS R6, [R11+0x4] ;  /* 0x000004000b067984 */ /* 0x000ee80000000800 */
[----:B------:R-:W4:Y:S04]  /*0460*/  LDS R10, [R4+-0x4] ;  /* 0xfffffc00040a7984 */ /* 0x000f280000000800 */
[----:B------:R-:W5:Y:S04]  /*0470*/  LDS R7, [R2+-0x4] ;  /* 0xfffffc0002077984 */ /* 0x000f680000000800 */
[----:B------:R-:W5:Y:S04]  /*0480*/  LDS R8, [R2] ;  /* 0x0000000002087984 */ /* 0x000f680000000800 */
[----:B------:R-:W5:Y:S04]  /*0490*/  LDS R12, [R4] ;  /* 0x00000000040c7984 */ /* 0x000f680000000800 */
[----:B------:R5:W5:Y:S01]  /*04a0*/  LDS R13, [R4+0x4] ;  /* 0x00000400040d7984 */ /* 0x000b620000000800 */
[----:B0-----:R-:W-:-:S04]  /*04b0*/  ISETP.NE.AND P1, PT, R5, -0x1, PT ;  /* 0xffffffff0500780c */ /* 0x001fc80003f25270 */
[----:B------:R-:W-:Y:S01]  /*04c0*/  SEL R14, R5, RZ, P1 ;  /* 0x000000ff050e7207 */ /* 0x000fe20000800000 */
[----:B------:R-:W-:Y:S01]  /*04d0*/  IMAD.MOV.U32 R5, RZ, RZ, RZ ;  /* 0x000000ffff057224 */ /* 0x000fe200078e00ff */
[----:B-1----:R-:W-:Y:S02]  /*04e0*/  ISETP.NE.AND P1, PT, R9, -0x1, PT ;  /* 0xffffffff0900780c */ /* 0x002fe40003f25270 */
[----:B--2---:R-:W-:Y:S02]  /*04f0*/  ISETP.NE.AND P0, PT, R3, -0x1, PT ;  /* 0xffffffff0300780c */ /* 0x004fe40003f05270 */
[----:B------:R-:W-:Y:S02]  /*0500*/  SEL R9, R9, RZ, P1 ;  /* 0x000000ff09097207 */ /* 0x000fe40000800000 */
[----:B---3--:R-:W-:Y:S02]  /*0510*/  ISETP.NE.AND P2, PT, R6, -0x1, PT ;  /* 0xffffffff0600780c */ /* 0x008fe40003f45270 */
[----:B------:R-:W-:-:S02]  /*0520*/  SEL R3, R3, RZ, P0 ;  /* 0x000000ff03037207 */ /* 0x000fc40000000000 */
[----:B----4-:R-:W-:Y:S02]  /*0530*/  ISETP.NE.AND P1, PT, R10, -0x1, PT ;  /* 0xffffffff0a00780c */ /* 0x010fe40003f25270 */
[----:B------:R-:W-:Y:S02]  /*0540*/  SEL R6, R6, RZ, P2 ;  /* 0x000000ff06067207 */ /* 0x000fe40001000000 */
[----:B-----5:R-:W-:Y:S02]  /*0550*/  ISETP.NE.AND P0, PT, R7, -0x1, PT ;  /* 0xffffffff0700780c */ /* 0x020fe40003f05270 */
[----:B------:R-:W-:Y:S02]  /*0560*/  SEL R10, R10, RZ, P1 ;  /* 0x000000ff0a0a7207 */ /* 0x000fe40000800000 */
[----:B------:R-:W-:Y:S02]  /*0570*/  ISETP.NE.AND P1, PT, R8, -0x1, PT ;  /* 0xffffffff0800780c */ /* 0x000fe40003f25270 */
[----:B------:R-:W-:-:S02]  /*0580*/  IADD3 R3, PT, PT, R6, R3, R14 ;  /* 0x0000000306037210 */ /* 0x000fc40007ffe00e */
[----:B------:R-:W-:Y:S02]  /*0590*/  SEL R4, R7, RZ, P0 ;  /* 0x000000ff07047207 */ /* 0x000fe40000000000 */
[C---:B------:R-:W-:Y:S02]  /*05a0*/  ISETP.NE.AND P2, PT, R12.reuse, -0x1, PT ;  /* 0xffffffff0c00780c */ /* 0x040fe40003f45270 */
[----:B------:R-:W-:Y:S02]  /*05b0*/  IADD3 R3, PT, PT, R9, R3, R4 ;  /* 0x0000000309037210 */ /* 0x000fe40007ffe004 */
[C---:B------:R-:W-:Y:S02]  /*05c0*/  ISETP.NE.AND P0, PT, R13.reuse, -0x1, PT ;  /* 0xffffffff0d00780c */ /* 0x040fe40003f05270 */
[----:B------:R-:W-:Y:S02]  /*05d0*/  SEL R12, R12, RZ, P2 ;  /* 0x000000ff0c0c7207 */ /* 0x000fe40001000000 */
[----:B------:R-:W-:-:S02]  /*05e0*/  SEL R2, R13, RZ, P0 ;  /* 0x000000ff0d027207 */ /* 0x000fc40000000000 */
[----:B------:R-:W-:-:S05]  /*05f0*/  IADD3 R3, PT, PT, R12, R3, R10 ;  /* 0x000000030c037210 */ /* 0x000fca0007ffe00a */
[----:B------:R-:W-:Y:S01]  /*0600*/  IMAD.IADD R2, R3, 0x1, R2 ;  /* 0x0000000103027824 */ /* 0x000fe200078e0202 */
[----:B------:R-:W-:Y:S06]  /*0610*/  @!P1 BRA `(.L_x_1) ;  /* 0x0000000000249947 */ /* 0x000fec0003800000 */
[----:B------:R-:W-:-:S13]  /*0620*/  ISETP.NE.AND P0, PT, R8, 0x1, PT ;  /* 0x000000010800780c */ /* 0x000fda0003f05270 */
[----:B------:R-:W-:Y:S05]  /*0630*/  @!P0 BRA `(.L_x_2) ;  /* 0x0000000000188947 */ /* 0x000fea0003800000 */
[----:B------:R-:W-:Y:S01]  /*0640*/  ISETP.NE.AND P0, PT, R8, RZ, PT ;  /* 0x000000ff0800720c */ /* 0x000fe20003f05270 */
[----:B------:R-:W-:-:S12]  /*0650*/  IMAD.MOV.U32 R5, RZ, RZ, R8 ;  /* 0x000000ffff057224 */ /* 0x000fd800078e0008 */
[----:B------:R-:W-:Y:S05]  /*0660*/  @P0 BRA `(.L_x_1) ;  /* 0x0000000000100947 */ /* 0x000fea0003800000 */
[----:B------:R-:W-:-:S04]  /*0670*/  ISETP.NE.AND P0, PT, R2, 0x2, PT ;  /* 0x000000020200780c */ /* 0x000fc80003f05270 */
[----:B------:R-:W-:Y:S01]  /*0680*/  SEL R5, RZ, 0x1, P0 ;  /* 0x00000001ff057807 */ /* 0x000fe20000000000 */
[----:B------:R-:W-:Y:S08]  /*0690*/  BRA `(.L_x_1) ;  /* 0x0000000000047947 */ /* 0x000ff00003800000 */
.L_x_2:
[----:B------:R-:W-:-:S07]  /*06a0*/  IMAD.MOV.U32 R5, RZ, RZ, -0x1 ;  /* 0xffffffffff057424 */ /* 0x000fce00078e00ff */
.L_x_1:
[----:B------:R-:W-:Y:S05]  /*06b0*/  BSYNC.RECONVERGENT B0 ;  /* 0x0000000000007941 */ /* 0x000fea0003800200 */
.L_x_0:
[----:B------:R-:W0:Y:S02]  /*06c0*/  LDC.64 R2, c[0x0][0x390] ;  /* 0x0000e400ff027b82 */ /* 0x000e240000000a00 */
[----:B0-----:R-:W-:-:S05]  /*06d0*/  IMAD.WIDE R2, R0, 0x4, R2 ;  /* 0x0000000400027825 */ /* 0x001fca00078e0202 */
[----:B------:R-:W-:Y:S01]  /*06e0*/  STG.E desc[UR6][R2.64], R5 ;  /* 0x0000000502007986 */ /* 0x000fe2000c101906 */
[----:B------:R-:W-:Y:S05]  /*06f0*/  EXIT ;  /* 0x000000000000794d */ /* 0x000fea0003800000 */
.L_x_3:
[----:B------:R-:W-:-:S00]  /*0700*/  BRA `(.L_x_3) ;  /* 0xfffffffc00fc7947 */ /* 0x000fc0000383ffff */
[----:B------:R-:W-:-:S00]  /*0710*/  NOP ;  /* 0x0000000000007918 */ /* 0x000fc00000000000 */
        /* <DEDUP_REMOVED lines=14> */
.L_x_4:


//--------------------- .nv.shared._Z8uni_funcPiiS_ --------------------------
	.section	.nv.shared._Z8uni_funcPiiS_,"aw",@nobits
	.sectionflags	@""
	.align	4
.nv.shared._Z8uni_funcPiiS_:
	.zero		5120


//--------------------- .nv.shared.reserved.0     --------------------------
	.section	.nv.shared.reserved.0,"aw",@nobits
	.weak		__nv_reservedSMEM_offset_0_alias
	.size		__nv_reservedSMEM_offset_0_alias, 0, 64
	.other		__nv_reservedSMEM_offset_0_alias,@"STO_CUDA_RESERVED_SHARED STV_DEFAULT"
__nv_reservedSMEM_offset_0_alias:
	.zero		0
	.zero		64


//--------------------- .nv.constant0._Z8uni_funcPiiS_ --------------------------
	.section	.nv.constant0._Z8uni_funcPiiS_,"a",@progbits
	.sectionflags	@""
	.align	4
.nv.constant0._Z8uni_funcPiiS_:
	.zero		920


//--------------------- SYMBOLS --------------------------

	.type		.nv.reservedSmem.offset0,@object
	.size		.nv.reservedSmem.offset0,0x4
	.type		.nv.reservedSmem.cap,@object
	.size		.nv.reservedSmem.cap,0x4
